//
// Generated by NVIDIA NVVM Compiler
//
// Compiler Build ID: CL-36424714
// Cuda compilation tools, release 13.0, V13.0.88
// Based on NVVM 20.0.0
//

.version 9.0
.target sm_100
.address_size 64

	// .globl	_Z16helloWorldKernelv
.extern .func  (.param .b32 func_retval0) vprintf
(
	.param .b64 vprintf_param_0,
	.param .b64 vprintf_param_1
)
;
.global .align 1 .b8 $str[40] = {72, 101, 108, 108, 111, 32, 87, 111, 114, 108, 100, 32, 102, 114, 111, 109, 32, 71, 80, 85, 33, 32, 84, 104, 114, 101, 97, 100, 58, 32, 91, 37, 100, 44, 32, 37, 100, 93, 10};

.visible .entry _Z16helloWorldKernelv()
{
	.local .align 8 .b8 	__local_depot0[8];
	.reg .b64 	%SP;
	.reg .b64 	%SPL;
	.reg .b32 	%r<5>;
	.reg .b64 	%rd<5>;

	mov.u64 	%SPL, __local_depot0;
	cvta.local.u64 	%SP, %SPL;
	add.u64 	%rd1, %SP, 0;
	add.u64 	%rd2, %SPL, 0;
	mov.u32 	%r1, %tid.x;
	mov.u32 	%r2, %ctaid.x;
	st.local.v2.u32 	[%rd2], {%r1, %r2};
	mov.u64 	%rd3, $str;
	cvta.global.u64 	%rd4, %rd3;
	{ // callseq 0, 0
	.param .b64 param0;
	st.param.b64 	[param0], %rd4;
	.param .b64 param1;
	st.param.b64 	[param1], %rd1;
	.param .b32 retval0;
	call.uni (retval0), 
	vprintf, 
	(
	param0, 
	param1
	);
	ld.param.b32 	%r3, [retval0];
	} // callseq 0
	ret;

}


// ===== COMPILED SASS (sm_100) =====

	.target	sm_100

	.elftype	@"ET_EXEC"


//--------------------- .note.nv.tkinfo           --------------------------
	.section	.note.nv.tkinfo,"",@"SHT_NOTE"
	.sectionflags	@"SHF_NOTE_NV_TKINFO"
	.tkinfo
        /*0018*/ 	.word	0x00000002
        /*0030*/ 	.string	""
        /*0030*/ 	.string	"ptxas"
        /*0030*/ 	.string	"Cuda compilation tools, release 13.0, V13.0.88"
        /*0030*/ 	.string	"Build cuda_13.0.r13.0/compiler.36424714_0"
        /*0030*/ 	.string	"-arch sm_100 -m 64 "



//--------------------- .note.nv.cuinfo           --------------------------
	.section	.note.nv.cuinfo,"",@"SHT_NOTE"
	.sectionflags	@"SHF_NOTE_NV_CUINFO"
        /*0018*/ 	.short	0x0002
        /*001a*/ 	.short	0x0064
        /*001c*/ 	.short	0x0082
	.zero		2


//--------------------- .nv.info                  --------------------------
	.section	.nv.info,"",@"SHT_CUDA_INFO"
	.align	4


	//----- nvinfo : EIATTR_REGCOUNT
	.align		4
        /*0000*/ 	.byte	0x04, 0x2f
        /*0002*/ 	.short	(.L_2 - .L_1)
	.align		4
.L_1:
        /*0004*/ 	.word	index@(_Z16helloWorldKernelv)
        /*0008*/ 	.word	0x00000018


	//----- nvinfo : EIATTR_FRAME_SIZE
	.align		4
.L_2:
        /*000c*/ 	.byte	0x04, 0x11
        /*000e*/ 	.short	(.L_4 - .L_3)
	.align		4
.L_3:
        /*0010*/ 	.word	index@(_Z16helloWorldKernelv)
        /*0014*/ 	.word	0x00000008


	//----- nvinfo : EIATTR_MIN_STACK_SIZE
	.align		4
.L_4:
        /*0018*/ 	.byte	0x04, 0x12
        /*001a*/ 	.short	(.L_6 - .L_5)
	.align		4
.L_5:
        /*001c*/ 	.word	index@(_Z16helloWorldKernelv)
        /*0020*/ 	.word	0x00000008
.L_6:


//--------------------- .nv.compat                --------------------------
	.section	.nv.compat,"",@"SHT_CUDA_COMPAT_INFO"
	.align	4
        /*0000*/ 	.byte	0x02, 0x09, 0x00, 0x00, 0x02, 0x02, 0x01, 0x00, 0x02, 0x05, 0x05, 0x00, 0x03, 0x07, 0x01, 0x01
        /*0010*/ 	.byte	0x02, 0x03, 0x00, 0x00, 0x02, 0x06, 0x01, 0x00, 0x04, 0x0b, 0x08, 0x00, 0x09, 0x00, 0x00, 0x00
        /*0020*/ 	.byte	0x00, 0x00, 0x00, 0x00


//--------------------- .nv.info._Z16helloWorldKernelv --------------------------
	.section	.nv.info._Z16helloWorldKernelv,"",@"SHT_CUDA_INFO"
	.sectionflags	@""
	.align	4


	//----- nvinfo : EIATTR_CUDA_API_VERSION
	.align		4
        /*0000*/ 	.byte	0x04, 0x37
        /*0002*/ 	.short	(.L_8 - .L_7)
.L_7:
        /*0004*/ 	.word	0x00000082


	//----- nvinfo : EIATTR_SPARSE_MMA_MASK
	.align		4
.L_8:
        /*0008*/ 	.byte	0x03, 0x50
        /*000a*/ 	.short	0x0000


	//----- nvinfo : EIATTR_MAXREG_COUNT
	.align		4
        /*000c*/ 	.byte	0x03, 0x1b
        /*000e*/ 	.short	0x00ff


	//----- nvinfo : EIATTR_EXTERNS
	.align		4
        /*0010*/ 	.byte	0x04, 0x0f
        /*0012*/ 	.short	(.L_10 - .L_9)


	//   ....[0]....
	.align		4
.L_9:
        /*0014*/ 	.word	index@(vprintf)


	//----- nvinfo : EIATTR_MERCURY_ISA_VERSION
	.align		4
.L_10:
        /*0018*/ 	.byte	0x03, 0x5f
        /*001a*/ 	.short	0x0101


	//----- nvinfo : EIATTR_VRC_CTA_INIT_COUNT
	.align		4
        /*001c*/ 	.byte	0x02, 0x4a
	.zero		1
	.zero		1


	//----- nvinfo : EIATTR_SYSCALL_OFFSETS
	.align		4
        /*0020*/ 	.byte	0x04, 0x46
        /*0022*/ 	.short	(.L_12 - .L_11)


	//   ....[0]....
.L_11:
        /*0024*/ 	.word	0x000000f0


	//----- nvinfo : EIATTR_EXIT_INSTR_OFFSETS
	.align		4
.L_12:
        /*0028*/ 	.byte	0x04, 0x1c
        /*002a*/ 	.short	(.L_14 - .L_13)


	//   ....[0]....
.L_13:
        /*002c*/ 	.word	0x00000100


	//----- nvinfo : EIATTR_SW_WAR
	.align		4
.L_14:
        /*0030*/ 	.byte	0x04, 0x36
        /*0032*/ 	.short	(.L_16 - .L_15)
.L_15:
        /*0034*/ 	.word	0x00000008
.L_16:


//--------------------- .nv.callgraph             --------------------------
	.section	.nv.callgraph,"",@"SHT_CUDA_CALLGRAPH"
	.align	4
	.sectionentsize	8
	.align		4
        /*0000*/ 	.word	0x00000000
	.align		4
        /*0004*/ 	.word	0xffffffff
	.align		4
        /*0008*/ 	.word	index@(_Z16helloWorldKernelv)
	.align		4
        /*000c*/ 	.word	index@(vprintf)
	.align		4
        /*0010*/ 	.word	0x00000000
	.align		4
        /*0014*/ 	.word	0xfffffffe
	.align		4
        /*0018*/ 	.word	0x00000000
	.align		4
        /*001c*/ 	.word	0xfffffffd
	.align		4
        /*0020*/ 	.word	0x00000000
	.align		4
        /*0024*/ 	.word	0xfffffffc


//--------------------- .nv.constant4             --------------------------
	.section	.nv.constant4,"a",@progbits
	.align	8
	.align		8
.nv.constant4:
        /*0000*/ 	.dword	vprintf
	.align		8
        /*0008*/ 	.dword	$str


//--------------------- .text._Z16helloWorldKernelv --------------------------
	.section	.text._Z16helloWorldKernelv,"ax",@progbits
	.align	128
        .global         _Z16helloWorldKernelv
        .type           _Z16helloWorldKernelv,@function
        .size           _Z16helloWorldKernelv,(.L_x_2 - _Z16helloWorldKernelv)
        .other          _Z16helloWorldKernelv,@"STO_CUDA_ENTRY STV_DEFAULT"
_Z16helloWorldKernelv:
.text._Z16helloWorldKernelv:
[----:B------:R-:W0:Y:S01]  /*0000*/  LDC R1, c[0x0][0x37c] ;  /* 0x0000df00ff017b82 */ /* 0x000e220000000800 */
[----:B------:R-:W1:Y:S01]  /*0010*/  S2R R8, SR_TID.X ;  /* 0x0000000000087919 */ /* 0x000e620000002100 */
[----:B0-----:R-:W-:Y:S01]  /*0020*/  VIADD R1, R1, 0xfffffff8 ;  /* 0xfffffff801017836 */ /* 0x001fe20000000000 */
[----:B------:R-:W-:Y:S01]  /*0030*/  MOV R0, 0x0 ;  /* 0x0000000000007802 */ /* 0x000fe20000000f00 */
[----:B------:R-:W0:Y:S01]  /*0040*/  LDCU UR4, c[0x0][0x2f8] ;  /* 0x00005f00ff0477ac */ /* 0x000e220008000800 */
[----:B------:R-:W1:Y:S03]  /*0050*/  S2R R9, SR_CTAID.X ;  /* 0x0000000000097919 */ /* 0x000e660000002500 */
[----:B------:R2:W3:Y:S01]  /*0060*/  LDC.64 R2, c[0x4][R0] ;  /* 0x0100000000027b82 */ /* 0x0004e20000000a00 */
[----:B------:R-:W4:Y:S01]  /*0070*/  LDCU.64 UR6, c[0x4][0x8] ;  /* 0x01000100ff0677ac */ /* 0x000f220008000a00 */
[----:B------:R-:W5:Y:S01]  /*0080*/  LDCU UR5, c[0x0][0x2fc] ;  /* 0x00005f80ff0577ac */ /* 0x000f620008000800 */
[----:B0-----:R-:W-:Y:S01]  /*0090*/  IADD3 R6, P0, PT, R1, UR4, RZ ;  /* 0x0000000401067c10 */ /* 0x001fe2000ff1e0ff */
[----:B----4-:R-:W-:Y:S01]  /*00a0*/  IMAD.U32 R4, RZ, RZ, UR6 ;  /* 0x00000006ff047e24 */ /* 0x010fe2000f8e00ff */
[----:B------:R-:W-:-:S03]  /*00b0*/  MOV R5, UR7 ;  /* 0x0000000700057c02 */ /* 0x000fc60008000f00 */
[----:B-----5:R-:W-:Y:S01]  /*00c0*/  IMAD.X R7, RZ, RZ, UR5, P0 ;  /* 0x00000005ff077e24 */ /* 0x020fe200080e06ff */
[----:B-1----:R2:W-:Y:S07]  /*00d0*/  STL.64 [R1], R8 ;  /* 0x0000000801007387 */ /* 0x0025ee0000100a00 */
[----:B------:R-:W-:-:S07]  /*00e0*/  LEPC R20, `(.L_x_0) ;  /* 0x000000001014794e */ /* 0x000fce0000000000 */
[----:B--23--:R-:W-:Y:S05]  /*00f0*/  CALL.ABS.NOINC R2 ;  /* 0x0000000002007343 */ /* 0x00cfea0003c00000 */
.L_x_0:
[----:B------:R-:W-:Y:S05]  /*0100*/  EXIT ;  /* 0x000000000000794d */ /* 0x000fea0003800000 */
.L_x_1:
[----:B------:R-:W-:-:S00]  /*0110*/  BRA `(.L_x_1) ;  /* 0xfffffffc00fc7947 */ /* 0x000fc0000383ffff */
[----:B------:R-:W-:-:S00]  /*0120*/  NOP ;  /* 0x0000000000007918 */ /* 0x000fc00000000000 */
        /* <DEDUP_REMOVED lines=13> */
.L_x_2:


//--------------------- .nv.global.init           --------------------------
	.section	.nv.global.init,"aw",@progbits
.nv.global.init:
	.type		$str,@object
	.size		$str,(.L_0 - $str)
$str:
        /*0000*/ 	.byte	0x48, 0x65, 0x6c, 0x6c, 0x6f, 0x20, 0x57, 0x6f, 0x72, 0x6c, 0x64, 0x20, 0x66, 0x72, 0x6f, 0x6d
        /*0010*/ 	.byte	0x20, 0x47, 0x50, 0x55, 0x21, 0x20, 0x54, 0x68, 0x72, 0x65, 0x61, 0x64, 0x3a, 0x20, 0x5b, 0x25
        /*0020*/ 	.byte	0x64, 0x2c, 0x20, 0x25, 0x64, 0x5d, 0x0a, 0x00
.L_0:


//--------------------- .nv.shared.reserved.0     --------------------------
	.section	.nv.shared.reserved.0,"aw",@nobits
	.weak		__nv_reservedSMEM_offset_0_alias
	.size		__nv_reservedSMEM_offset_0_alias, 0, 64
	.other		__nv_reservedSMEM_offset_0_alias,@"STO_CUDA_RESERVED_SHARED STV_DEFAULT"
__nv_reservedSMEM_offset_0_alias:
	.zero		0
	.zero		64


//--------------------- .nv.constant0._Z16helloWorldKernelv --------------------------
	.section	.nv.constant0._Z16helloWorldKernelv,"a",@progbits
	.sectionflags	@""
	.align	4
.nv.constant0._Z16helloWorldKernelv:
	.zero		896


//--------------------- SYMBOLS --------------------------

	.type		.nv.reservedSmem.offset0,@object
	.size		.nv.reservedSmem.offset0,0x4
	.type		vprintf,@function
